//
// Generated by NVIDIA NVVM Compiler
//
// Compiler Build ID: CL-36424714
// Cuda compilation tools, release 13.0, V13.0.88
// Based on NVVM 20.0.0
//

.version 9.0
.target sm_100
.address_size 64

	// .globl	_Z15reductionKernelPiS_i
.extern .shared .align 16 .b8 sharedData[];

.visible .entry _Z15reductionKernelPiS_i(
	.param .u64 .ptr .align 1 _Z15reductionKernelPiS_i_param_0,
	.param .u64 .ptr .align 1 _Z15reductionKernelPiS_i_param_1,
	.param .u32 _Z15reductionKernelPiS_i_param_2
)
{
	.reg .pred 	%p<7>;
	.reg .b32 	%r<27>;
	.reg .b64 	%rd<11>;

	ld.param.u64 	%rd3, [_Z15reductionKernelPiS_i_param_0];
	ld.param.u64 	%rd2, [_Z15reductionKernelPiS_i_param_1];
	ld.param.u32 	%r11, [_Z15reductionKernelPiS_i_param_2];
	cvta.to.global.u64 	%rd1, %rd3;
	mov.u32 	%r1, %tid.x;
	mov.u32 	%r2, %ctaid.x;
	mov.u32 	%r26, %ntid.x;
	mul.lo.s32 	%r13, %r26, %r2;
	shl.b32 	%r14, %r13, 1;
	add.s32 	%r4, %r14, %r1;
	setp.ge.s32 	%p1, %r4, %r11;
	mov.b32 	%r25, 0;
	@%p1 bra 	$L__BB0_2;
	mul.wide.s32 	%rd4, %r4, 4;
	add.s64 	%rd5, %rd1, %rd4;
	ld.global.u32 	%r25, [%rd5];
$L__BB0_2:
	shl.b32 	%r15, %r1, 2;
	mov.u32 	%r16, sharedData;
	add.s32 	%r7, %r16, %r15;
	st.shared.u32 	[%r7], %r25;
	add.s32 	%r8, %r4, %r26;
	setp.ge.u32 	%p2, %r8, %r11;
	@%p2 bra 	$L__BB0_4;
	mul.wide.u32 	%rd6, %r8, 4;
	add.s64 	%rd7, %rd1, %rd6;
	ld.global.u32 	%r17, [%rd7];
	add.s32 	%r18, %r25, %r17;
	st.shared.u32 	[%r7], %r18;
$L__BB0_4:
	bar.sync 	0;
	setp.lt.u32 	%p3, %r26, 2;
	@%p3 bra 	$L__BB0_8;
$L__BB0_5:
	shr.u32 	%r10, %r26, 1;
	setp.ge.u32 	%p4, %r1, %r10;
	@%p4 bra 	$L__BB0_7;
	shl.b32 	%r19, %r10, 2;
	add.s32 	%r20, %r7, %r19;
	ld.shared.u32 	%r21, [%r20];
	ld.shared.u32 	%r22, [%r7];
	add.s32 	%r23, %r22, %r21;
	st.shared.u32 	[%r7], %r23;
$L__BB0_7:
	bar.sync 	0;
	setp.gt.u32 	%p5, %r26, 3;
	mov.u32 	%r26, %r10;
	@%p5 bra 	$L__BB0_5;
$L__BB0_8:
	setp.ne.s32 	%p6, %r1, 0;
	@%p6 bra 	$L__BB0_10;
	ld.shared.u32 	%r24, [sharedData];
	cvta.to.global.u64 	%rd8, %rd2;
	mul.wide.u32 	%rd9, %r2, 4;
	add.s64 	%rd10, %rd8, %rd9;
	st.global.u32 	[%rd10], %r24;
$L__BB0_10:
	ret;

}


// ===== COMPILED SASS (sm_100) =====

	.target	sm_100

	.elftype	@"ET_EXEC"


//--------------------- .note.nv.tkinfo           --------------------------
	.section	.note.nv.tkinfo,"",@"SHT_NOTE"
	.sectionflags	@"SHF_NOTE_NV_TKINFO"
	.tkinfo
        /*0018*/ 	.word	0x00000002
        /*0030*/ 	.string	""
        /*0030*/ 	.string	"ptxas"
        /*0030*/ 	.string	"Cuda compilation tools, release 13.0, V13.0.88"
        /*0030*/ 	.string	"Build cuda_13.0.r13.0/compiler.36424714_0"
        /*0030*/ 	.string	"-arch sm_100 -m 64 "



//--------------------- .note.nv.cuinfo           --------------------------
	.section	.note.nv.cuinfo,"",@"SHT_NOTE"
	.sectionflags	@"SHF_NOTE_NV_CUINFO"
        /*0018*/ 	.short	0x0002
        /*001a*/ 	.short	0x0064
        /*001c*/ 	.short	0x0082
	.zero		2


//--------------------- .nv.info                  --------------------------
	.section	.nv.info,"",@"SHT_CUDA_INFO"
	.align	4


	//----- nvinfo : EIATTR_REGCOUNT
	.align		4
        /*0000*/ 	.byte	0x04, 0x2f
        /*0002*/ 	.short	(.L_1 - .L_0)
	.align		4
.L_0:
        /*0004*/ 	.word	index@(_Z15reductionKernelPiS_i)
        /*0008*/ 	.word	0x00000010


	//----- nvinfo : EIATTR_FRAME_SIZE
	.align		4
.L_1:
        /*000c*/ 	.byte	0x04, 0x11
        /*000e*/ 	.short	(.L_3 - .L_2)
	.align		4
.L_2:
        /*0010*/ 	.word	index@(_Z15reductionKernelPiS_i)
        /*0014*/ 	.word	0x00000000


	//----- nvinfo : EIATTR_MIN_STACK_SIZE
	.align		4
.L_3:
        /*0018*/ 	.byte	0x04, 0x12
        /*001a*/ 	.short	(.L_5 - .L_4)
	.align		4
.L_4:
        /*001c*/ 	.word	index@(_Z15reductionKernelPiS_i)
        /*0020*/ 	.word	0x00000000
.L_5:


//--------------------- .nv.compat                --------------------------
	.section	.nv.compat,"",@"SHT_CUDA_COMPAT_INFO"
	.align	4
        /*0000*/ 	.byte	0x02, 0x09, 0x00, 0x00, 0x02, 0x02, 0x01, 0x00, 0x02, 0x05, 0x05, 0x00, 0x03, 0x07, 0x01, 0x01
        /*0010*/ 	.byte	0x02, 0x03, 0x00, 0x00, 0x02, 0x06, 0x01, 0x00, 0x04, 0x0b, 0x08, 0x00, 0x09, 0x00, 0x00, 0x00
        /*0020*/ 	.byte	0x00, 0x00, 0x00, 0x00


//--------------------- .nv.info._Z15reductionKernelPiS_i --------------------------
	.section	.nv.info._Z15reductionKernelPiS_i,"",@"SHT_CUDA_INFO"
	.sectionflags	@""
	.align	4


	//----- nvinfo : EIATTR_CUDA_API_VERSION
	.align		4
        /*0000*/ 	.byte	0x04, 0x37
        /*0002*/ 	.short	(.L_7 - .L_6)
.L_6:
        /*0004*/ 	.word	0x00000082


	//----- nvinfo : EIATTR_KPARAM_INFO
	.align		4
.L_7:
        /*0008*/ 	.byte	0x04, 0x17
        /*000a*/ 	.short	(.L_9 - .L_8)
.L_8:
        /*000c*/ 	.word	0x00000000
        /*0010*/ 	.short	0x0002
        /*0012*/ 	.short	0x0010
        /*0014*/ 	.byte	0x00, 0xf0, 0x11, 0x00


	//----- nvinfo : EIATTR_KPARAM_INFO
	.align		4
.L_9:
        /*0018*/ 	.byte	0x04, 0x17
        /*001a*/ 	.short	(.L_11 - .L_10)
.L_10:
        /*001c*/ 	.word	0x00000000
        /*0020*/ 	.short	0x0001
        /*0022*/ 	.short	0x0008
        /*0024*/ 	.byte	0x00, 0xf5, 0x21, 0x00


	//----- nvinfo : EIATTR_KPARAM_INFO
	.align		4
.L_11:
        /*0028*/ 	.byte	0x04, 0x17
        /*002a*/ 	.short	(.L_13 - .L_12)
.L_12:
        /*002c*/ 	.word	0x00000000
        /*0030*/ 	.short	0x0000
        /*0032*/ 	.short	0x0000
        /*0034*/ 	.byte	0x00, 0xf5, 0x21, 0x00


	//----- nvinfo : EIATTR_SPARSE_MMA_MASK
	.align		4
.L_13:
        /*0038*/ 	.byte	0x03, 0x50
        /*003a*/ 	.short	0x0000


	//----- nvinfo : EIATTR_MAXREG_COUNT
	.align		4
        /*003c*/ 	.byte	0x03, 0x1b
        /*003e*/ 	.short	0x00ff


	//----- nvinfo : EIATTR_NUM_BARRIERS
	.align		4
        /*0040*/ 	.byte	0x02, 0x4c
        /*0042*/ 	.byte	0x01
	.zero		1


	//----- nvinfo : EIATTR_MERCURY_ISA_VERSION
	.align		4
        /*0044*/ 	.byte	0x03, 0x5f
        /*0046*/ 	.short	0x0101


	//----- nvinfo : EIATTR_VRC_CTA_INIT_COUNT
	.align		4
        /*0048*/ 	.byte	0x02, 0x4a
	.zero		1
	.zero		1


	//----- nvinfo : EIATTR_EXIT_INSTR_OFFSETS
	.align		4
        /*004c*/ 	.byte	0x04, 0x1c
        /*004e*/ 	.short	(.L_15 - .L_14)


	//   ....[0]....
.L_14:
        /*0050*/ 	.word	0x00000290


	//   ....[1]....
        /*0054*/ 	.word	0x00000310


	//----- nvinfo : EIATTR_CBANK_PARAM_SIZE
	.align		4
.L_15:
        /*0058*/ 	.byte	0x03, 0x19
        /*005a*/ 	.short	0x0014


	//----- nvinfo : EIATTR_PARAM_CBANK
	.align		4
        /*005c*/ 	.byte	0x04, 0x0a
        /*005e*/ 	.short	(.L_17 - .L_16)
	.align		4
.L_16:
        /*0060*/ 	.word	index@(.nv.constant0._Z15reductionKernelPiS_i)
        /*0064*/ 	.short	0x0380
        /*0066*/ 	.short	0x0014


	//----- nvinfo : EIATTR_SW_WAR
	.align		4
.L_17:
        /*0068*/ 	.byte	0x04, 0x36
        /*006a*/ 	.short	(.L_19 - .L_18)
.L_18:
        /*006c*/ 	.word	0x00000008
.L_19:


//--------------------- .nv.callgraph             --------------------------
	.section	.nv.callgraph,"",@"SHT_CUDA_CALLGRAPH"
	.align	4
	.sectionentsize	8
	.align		4
        /*0000*/ 	.word	0x00000000
	.align		4
        /*0004*/ 	.word	0xffffffff
	.align		4
        /*0008*/ 	.word	0x00000000
	.align		4
        /*000c*/ 	.word	0xfffffffe
	.align		4
        /*0010*/ 	.word	0x00000000
	.align		4
        /*0014*/ 	.word	0xfffffffd
	.align		4
        /*0018*/ 	.word	0x00000000
	.align		4
        /*001c*/ 	.word	0xfffffffc


//--------------------- .text._Z15reductionKernelPiS_i --------------------------
	.section	.text._Z15reductionKernelPiS_i,"ax",@progbits
	.align	128
        .global         _Z15reductionKernelPiS_i
        .type           _Z15reductionKernelPiS_i,@function
        .size           _Z15reductionKernelPiS_i,(.L_x_3 - _Z15reductionKernelPiS_i)
        .other          _Z15reductionKernelPiS_i,@"STO_CUDA_ENTRY STV_DEFAULT"
_Z15reductionKernelPiS_i:
.text._Z15reductionKernelPiS_i:
[----:B------:R-:W-:Y:S01]  /*0000*/  LDC R1, c[0x0][0x37c] ;  /* 0x0000df00ff017b82 */ /* 0x000fe20000000800 */
[----:B------:R-:W0:Y:S01]  /*0010*/  S2R R11, SR_CTAID.X ;  /* 0x00000000000b7919 */ /* 0x000e220000002500 */
[----:B------:R-:W0:Y:S01]  /*0020*/  LDCU UR4, c[0x0][0x360] ;  /* 0x00006c00ff0477ac */ /* 0x000e220008000800 */
[----:B------:R-:W-:Y:S01]  /*0030*/  IMAD.MOV.U32 R6, RZ, RZ, RZ ;  /* 0x000000ffff067224 */ /* 0x000fe200078e00ff */
[----:B------:R-:W1:Y:S01]  /*0040*/  S2R R9, SR_TID.X ;  /* 0x0000000000097919 */ /* 0x000e620000002100 */
[----:B------:R-:W2:Y:S01]  /*0050*/  LDCU UR5, c[0x0][0x390] ;  /* 0x00007200ff0577ac */ /* 0x000ea20008000800 */
[----:B------:R-:W3:Y:S01]  /*0060*/  LDCU.64 UR6, c[0x0][0x358] ;  /* 0x00006b00ff0677ac */ /* 0x000ee20008000a00 */
[----:B0-----:R-:W-:-:S04]  /*0070*/  IMAD R0, R11, UR4, RZ ;  /* 0x000000040b007c24 */ /* 0x001fc8000f8e02ff */
[----:B-1----:R-:W-:Y:S02]  /*0080*/  IMAD R7, R0, 0x2, R9 ;  /* 0x0000000200077824 */ /* 0x002fe400078e0209 */
[----:B------:R-:W-:-:S03]  /*0090*/  IMAD.U32 R0, RZ, RZ, UR4 ;  /* 0x00000004ff007e24 */ /* 0x000fc6000f8e00ff */
[C---:B--2---:R-:W-:Y:S02]  /*00a0*/  ISETP.GE.AND P0, PT, R7.reuse, UR5, PT ;  /* 0x0000000507007c0c */ /* 0x044fe4000bf06270 */
[----:B------:R-:W-:-:S04]  /*00b0*/  IADD3 R13, PT, PT, R7, R0, RZ ;  /* 0x00000000070d7210 */ /* 0x000fc80007ffe0ff */
[----:B------:R-:W-:-:S07]  /*00c0*/  ISETP.GE.U32.AND P1, PT, R13, UR5, PT ;  /* 0x000000050d007c0c */ /* 0x000fce000bf26070 */
[----:B------:R-:W0:Y:S08]  /*00d0*/  @!P0 LDC.64 R2, c[0x0][0x380] ;  /* 0x0000e000ff028b82 */ /* 0x000e300000000a00 */
[----:B------:R-:W1:Y:S01]  /*00e0*/  @!P1 LDC.64 R4, c[0x0][0x380] ;  /* 0x0000e000ff049b82 */ /* 0x000e620000000a00 */
[----:B0-----:R-:W-:-:S05]  /*00f0*/  @!P0 IMAD.WIDE R2, R7, 0x4, R2 ;  /* 0x0000000407028825 */ /* 0x001fca00078e0202 */
[----:B---3--:R-:W2:Y:S01]  /*0100*/  @!P0 LDG.E R6, desc[UR6][R2.64] ;  /* 0x0000000602068981 */ /* 0x008ea2000c1e1900 */
[----:B-1----:R-:W-:-:S06]  /*0110*/  @!P1 IMAD.WIDE.U32 R4, R13, 0x4, R4 ;  /* 0x000000040d049825 */ /* 0x002fcc00078e0004 */
[----:B------:R-:W3:Y:S01]  /*0120*/  @!P1 LDG.E R5, desc[UR6][R4.64] ;  /* 0x0000000604059981 */ /* 0x000ee2000c1e1900 */
[----:B------:R-:W0:Y:S01]  /*0130*/  S2UR UR5, SR_CgaCtaId ;  /* 0x00000000000579c3 */ /* 0x000e220000008800 */
[----:B------:R-:W-:Y:S01]  /*0140*/  UMOV UR4, 0x400 ;  /* 0x0000040000047882 */ /* 0x000fe20000000000 */
[----:B------:R-:W-:Y:S01]  /*0150*/  ISETP.GE.U32.AND P0, PT, R0, 0x2, PT ;  /* 0x000000020000780c */ /* 0x000fe20003f06070 */
[----:B0-----:R-:W-:Y:S01]  /*0160*/  ULEA UR4, UR5, UR4, 0x18 ;  /* 0x0000000405047291 */ /* 0x001fe2000f8ec0ff */
[----:B--2---:R-:W-:Y:S01]  /*0170*/  MOV R7, R6 ;  /* 0x0000000600077202 */ /* 0x004fe20000000f00 */
[----:B---3--:R-:W-:-:S04]  /*0180*/  @!P1 IMAD.IADD R7, R5, 0x1, R6 ;  /* 0x0000000105079824 */ /* 0x008fc800078e0206 */
[----:B------:R-:W-:-:S05]  /*0190*/  LEA R6, R9, UR4, 0x2 ;  /* 0x0000000409067c11 */ /* 0x000fca000f8e10ff */
[----:B------:R0:W-:Y:S01]  /*01a0*/  STS [R6], R7 ;  /* 0x0000000706007388 */ /* 0x0001e20000000800 */
[----:B------:R-:W-:Y:S01]  /*01b0*/  BAR.SYNC.DEFER_BLOCKING 0x0 ;  /* 0x0000000000007b1d */ /* 0x000fe20000010000 */
[----:B------:R-:W-:-:S05]  /*01c0*/  ISETP.NE.AND P1, PT, R9, RZ, PT ;  /* 0x000000ff0900720c */ /* 0x000fca0003f25270 */
[----:B------:R-:W-:Y:S08]  /*01d0*/  @!P0 BRA `(.L_x_0) ;  /* 0x00000000002c8947 */ /* 0x000ff00003800000 */
.L_x_1:
[----:B------:R-:W-:-:S04]  /*01e0*/  SHF.R.U32.HI R4, RZ, 0x1, R0 ;  /* 0x00000001ff047819 */ /* 0x000fc80000011600 */
[----:B------:R-:W-:-:S13]  /*01f0*/  ISETP.GE.U32.AND P0, PT, R9, R4, PT ;  /* 0x000000040900720c */ /* 0x000fda0003f06070 */
[----:B------:R-:W-:Y:S01]  /*0200*/  @!P0 LEA R2, R4, R6, 0x2 ;  /* 0x0000000604028211 */ /* 0x000fe200078e10ff */
[----:B------:R-:W-:Y:S05]  /*0210*/  @!P0 LDS R3, [R6] ;  /* 0x0000000006038984 */ /* 0x000fea0000000800 */
[----:B------:R-:W1:Y:S02]  /*0220*/  @!P0 LDS R2, [R2] ;  /* 0x0000000002028984 */ /* 0x000e640000000800 */
[----:B-1----:R-:W-:-:S05]  /*0230*/  @!P0 IMAD.IADD R3, R2, 0x1, R3 ;  /* 0x0000000102038824 */ /* 0x002fca00078e0203 */
[----:B------:R1:W-:Y:S01]  /*0240*/  @!P0 STS [R6], R3 ;  /* 0x0000000306008388 */ /* 0x0003e20000000800 */
[----:B------:R-:W-:Y:S01]  /*0250*/  BAR.SYNC.DEFER_BLOCKING 0x0 ;  /* 0x0000000000007b1d */ /* 0x000fe20000010000 */
[----:B------:R-:W-:Y:S02]  /*0260*/  ISETP.GT.U32.AND P0, PT, R0, 0x3, PT ;  /* 0x000000030000780c */ /* 0x000fe40003f04070 */
[----:B------:R-:W-:-:S11]  /*0270*/  MOV R0, R4 ;  /* 0x0000000400007202 */ /* 0x000fd60000000f00 */
[----:B-1----:R-:W-:Y:S05]  /*0280*/  @P0 BRA `(.L_x_1) ;  /* 0xfffffffc00d40947 */ /* 0x002fea000383ffff */
.L_x_0:
[----:B------:R-:W-:Y:S05]  /*0290*/  @P1 EXIT ;  /* 0x000000000000194d */ /* 0x000fea0003800000 */
[----:B------:R-:W1:Y:S01]  /*02a0*/  S2UR UR5, SR_CgaCtaId ;  /* 0x00000000000579c3 */ /* 0x000e620000008800 */
[----:B------:R-:W-:-:S07]  /*02b0*/  UMOV UR4, 0x400 ;  /* 0x0000040000047882 */ /* 0x000fce0000000000 */
[----:B------:R-:W2:Y:S01]  /*02c0*/  LDC.64 R2, c[0x0][0x388] ;  /* 0x0000e200ff027b82 */ /* 0x000ea20000000a00 */
[----:B-1----:R-:W-:Y:S01]  /*02d0*/  ULEA UR4, UR5, UR4, 0x18 ;  /* 0x0000000405047291 */ /* 0x002fe2000f8ec0ff */
[----:B--2---:R-:W-:-:S08]  /*02e0*/  IMAD.WIDE.U32 R2, R11, 0x4, R2 ;  /* 0x000000040b027825 */ /* 0x004fd000078e0002 */
[----:B------:R-:W1:Y:S04]  /*02f0*/  LDS R5, [UR4] ;  /* 0x00000004ff057984 */ /* 0x000e680008000800 */
[----:B-1----:R-:W-:Y:S01]  /*0300*/  STG.E desc[UR6][R2.64], R5 ;  /* 0x0000000502007986 */ /* 0x002fe2000c101906 */
[----:B------:R-:W-:Y:S05]  /*0310*/  EXIT ;  /* 0x000000000000794d */ /* 0x000fea0003800000 */
.L_x_2:
[----:B------:R-:W-:-:S00]  /*0320*/  BRA `(.L_x_2) ;  /* 0xfffffffc00fc7947 */ /* 0x000fc0000383ffff */
[----:B------:R-:W-:-:S00]  /*0330*/  NOP ;  /* 0x0000000000007918 */ /* 0x000fc00000000000 */
        /* <DEDUP_REMOVED lines=12> */
.L_x_3:


//--------------------- .nv.shared._Z15reductionKernelPiS_i --------------------------
	.section	.nv.shared._Z15reductionKernelPiS_i,"aw",@nobits
	.sectionflags	@""
	.align	16
	.zero		1024


//--------------------- .nv.shared.reserved.0     --------------------------
	.section	.nv.shared.reserved.0,"aw",@nobits
	.weak		__nv_reservedSMEM_offset_0_alias
	.size		__nv_reservedSMEM_offset_0_alias, 0, 64
	.other		__nv_reservedSMEM_offset_0_alias,@"STO_CUDA_RESERVED_SHARED STV_DEFAULT"
__nv_reservedSMEM_offset_0_alias:
	.zero		0
	.zero		64


//--------------------- .nv.constant0._Z15reductionKernelPiS_i --------------------------
	.section	.nv.constant0._Z15reductionKernelPiS_i,"a",@progbits
	.sectionflags	@""
	.align	4
.nv.constant0._Z15reductionKernelPiS_i:
	.zero		916


//--------------------- SYMBOLS --------------------------

	.type		.nv.reservedSmem.offset0,@object
	.size		.nv.reservedSmem.offset0,0x4
	.type		.nv.reservedSmem.cap,@object
	.size		.nv.reservedSmem.cap,0x4
